	.headerflags	@"EF_CUDA_TEXMODE_UNIFIED EF_CUDA_64BIT_ADDRESS EF_CUDA_ACCELERATORS EF_CUDA_SM90 EF_CUDA_VIRTUAL_SM(EF_CUDA_SM90)"
	.elftype	@"ET_EXEC"


//--------------------- .nv.info                  --------------------------
	.section	.nv.info,"",@"SHT_CUDA_INFO"
	.align	4


	//----- nvinfo : EIATTR_REGCOUNT
	.align		4
        /*0000*/ 	.byte	0x04, 0x2f
        /*0002*/ 	.short	(.L_1 - .L_0)
	.align		4
.L_0:
        /*0004*/ 	.word	index@(triton_poi_fused_add_mul_8)
        /*0008*/ 	.word	0x0000002c


	//----- nvinfo : EIATTR_MIN_STACK_SIZE
	.align		4
.L_1:
        /*000c*/ 	.byte	0x04, 0x12
        /*000e*/ 	.short	(.L_3 - .L_2)
	.align		4
.L_2:
        /*0010*/ 	.word	index@(triton_poi_fused_add_mul_8)
        /*0014*/ 	.word	0x00000000


	//----- nvinfo : EIATTR_FRAME_SIZE
	.align		4
.L_3:
        /*0018*/ 	.byte	0x04, 0x11
        /*001a*/ 	.short	(.L_5 - .L_4)
	.align		4
.L_4:
        /*001c*/ 	.word	index@(triton_poi_fused_add_mul_8)
        /*0020*/ 	.word	0x00000000


	//----- nvinfo : EIATTR_MIN_STACK_SIZE
	.align		4
.L_5:
        /*0024*/ 	.byte	0x04, 0x12
        /*0026*/ 	.short	(.L_7 - .L_6)
	.align		4
.L_6:
        /*0028*/ 	.word	index@(triton_poi_fused_add_mul_8)
        /*002c*/ 	.word	0x00000000
.L_7:


//--------------------- .nv.info.triton_poi_fused_add_mul_8 --------------------------
	.section	.nv.info.triton_poi_fused_add_mul_8,"",@"SHT_CUDA_INFO"
	.sectionflags	@""
	.align	4


	//----- nvinfo : EIATTR_CUDA_API_VERSION
	.align		4
        /*0000*/ 	.byte	0x04, 0x37
        /*0002*/ 	.short	(.L_9 - .L_8)
.L_8:
        /*0004*/ 	.word	0x0000007c


	//----- nvinfo : EIATTR_KPARAM_INFO
	.align		4
.L_9:
        /*0008*/ 	.byte	0x04, 0x17
        /*000a*/ 	.short	(.L_11 - .L_10)
.L_10:
        /*000c*/ 	.word	0x00000000
        /*0010*/ 	.short	0x0007
        /*0012*/ 	.short	0x0034
        /*0014*/ 	.byte	0x00, 0xf0, 0x11, 0x00


	//----- nvinfo : EIATTR_KPARAM_INFO
	.align		4
.L_11:
        /*0018*/ 	.byte	0x04, 0x17
        /*001a*/ 	.short	(.L_13 - .L_12)
.L_12:
        /*001c*/ 	.word	0x00000000
        /*0020*/ 	.short	0x0006
        /*0022*/ 	.short	0x0030
        /*0024*/ 	.byte	0x00, 0xf0, 0x11, 0x00


	//----- nvinfo : EIATTR_KPARAM_INFO
	.align		4
.L_13:
        /*0028*/ 	.byte	0x04, 0x17
        /*002a*/ 	.short	(.L_15 - .L_14)
.L_14:
        /*002c*/ 	.word	0x00000000
        /*0030*/ 	.short	0x0005
        /*0032*/ 	.short	0x0028
        /*0034*/ 	.byte	0x00, 0xf4, 0x21, 0x00


	//----- nvinfo : EIATTR_KPARAM_INFO
	.align		4
.L_15:
        /*0038*/ 	.byte	0x04, 0x17
        /*003a*/ 	.short	(.L_17 - .L_16)
.L_16:
        /*003c*/ 	.word	0x00000000
        /*0040*/ 	.short	0x0004
        /*0042*/ 	.short	0x0020
        /*0044*/ 	.byte	0x00, 0xf4, 0x21, 0x00


	//----- nvinfo : EIATTR_KPARAM_INFO
	.align		4
.L_17:
        /*0048*/ 	.byte	0x04, 0x17
        /*004a*/ 	.short	(.L_19 - .L_18)
.L_18:
        /*004c*/ 	.word	0x00000000
        /*0050*/ 	.short	0x0003
        /*0052*/ 	.short	0x0018
        /*0054*/ 	.byte	0x00, 0xf4, 0x21, 0x00


	//----- nvinfo : EIATTR_KPARAM_INFO
	.align		4
.L_19:
        /*0058*/ 	.byte	0x04, 0x17
        /*005a*/ 	.short	(.L_21 - .L_20)
.L_20:
        /*005c*/ 	.word	0x00000000
        /*0060*/ 	.short	0x0002
        /*0062*/ 	.short	0x0010
        /*0064*/ 	.byte	0x00, 0xf4, 0x21, 0x00


	//----- nvinfo : EIATTR_KPARAM_INFO
	.align		4
.L_21:
        /*0068*/ 	.byte	0x04, 0x17
        /*006a*/ 	.short	(.L_23 - .L_22)
.L_22:
        /*006c*/ 	.word	0x00000000
        /*0070*/ 	.short	0x0001
        /*0072*/ 	.short	0x0008
        /*0074*/ 	.byte	0x00, 0xf4, 0x21, 0x00


	//----- nvinfo : EIATTR_KPARAM_INFO
	.align		4
.L_23:
        /*0078*/ 	.byte	0x04, 0x17
        /*007a*/ 	.short	(.L_25 - .L_24)
.L_24:
        /*007c*/ 	.word	0x00000000
        /*0080*/ 	.short	0x0000
        /*0082*/ 	.short	0x0000
        /*0084*/ 	.byte	0x00, 0xf4, 0x21, 0x00


	//----- nvinfo : EIATTR_SPARSE_MMA_MASK
	.align		4
.L_25:
        /*0088*/ 	.byte	0x03, 0x50
        /*008a*/ 	.short	0x0000


	//----- nvinfo : EIATTR_MAXREG_COUNT
	.align		4
        /*008c*/ 	.byte	0x03, 0x1b
        /*008e*/ 	.short	0x00ff


	//----- nvinfo : EIATTR_EXIT_INSTR_OFFSETS
	.align		4
        /*0090*/ 	.byte	0x04, 0x1c
        /*0092*/ 	.short	(.L_27 - .L_26)


	//   ....[0]....
.L_26:
        /*0094*/ 	.word	0x000012d0


	//   ....[1]....
        /*0098*/ 	.word	0x00001340


	//----- nvinfo : EIATTR_REQNTID
	.align		4
.L_27:
        /*009c*/ 	.byte	0x04, 0x10
        /*009e*/ 	.short	(.L_29 - .L_28)
.L_28:
        /*00a0*/ 	.word	0x00000100
        /*00a4*/ 	.word	0x00000001
        /*00a8*/ 	.word	0x00000001


	//----- nvinfo : EIATTR_CBANK_PARAM_SIZE
	.align		4
.L_29:
        /*00ac*/ 	.byte	0x03, 0x19
        /*00ae*/ 	.short	0x0038


	//----- nvinfo : EIATTR_PARAM_CBANK
	.align		4
        /*00b0*/ 	.byte	0x04, 0x0a
        /*00b2*/ 	.short	(.L_31 - .L_30)
	.align		4
.L_30:
        /*00b4*/ 	.word	index@(.nv.constant0.triton_poi_fused_add_mul_8)
        /*00b8*/ 	.short	0x0210
        /*00ba*/ 	.short	0x0038


	//----- nvinfo : EIATTR_SW_WAR
	.align		4
.L_31:
        /*00bc*/ 	.byte	0x04, 0x36
        /*00be*/ 	.short	(.L_33 - .L_32)
.L_32:
        /*00c0*/ 	.word	0x00000008
.L_33:


//--------------------- .nv.callgraph             --------------------------
	.section	.nv.callgraph,"",@"SHT_CUDA_CALLGRAPH"
	.align	4
	.sectionentsize	8
	.align		4
        /*0000*/ 	.word	0x00000000
	.align		4
        /*0004*/ 	.word	0xffffffff
	.align		4
        /*0008*/ 	.word	0x00000000
	.align		4
        /*000c*/ 	.word	0xfffffffe
	.align		4
        /*0010*/ 	.word	0x00000000
	.align		4
        /*0014*/ 	.word	0xfffffffd
	.align		4
        /*0018*/ 	.word	0x00000000
	.align		4
        /*001c*/ 	.word	0xfffffffc


//--------------------- .text.triton_poi_fused_add_mul_8 --------------------------
	.section	.text.triton_poi_fused_add_mul_8,"ax",@progbits
	.sectionflags	@"SHF_BARRIERS=1"
	.align	128
        .global         triton_poi_fused_add_mul_8
        .type           triton_poi_fused_add_mul_8,@function
        .size           triton_poi_fused_add_mul_8,(.L_x_1 - triton_poi_fused_add_mul_8)
        .other          triton_poi_fused_add_mul_8,@"STO_CUDA_ENTRY STV_DEFAULT"
triton_poi_fused_add_mul_8:
.text.triton_poi_fused_add_mul_8:
[----:B------:R-:W0:Y:S02]  /*0000*/  LDC R1, c[0x0][0x28] ;  /* 0x00000a00ff017b82 */ /* 0x000e240000000800 */
[----:B------:R-:W1:Y:S01]  /*0010*/  S2R R3, SR_TID.X ;  /* 0x0000000000037919 */ /* 0x000e620000002100 */
[----:B------:R-:W2:Y:S01]  /*0020*/  LDC.64 R36, c[0x0][0x210] ;  /* 0x00008400ff247b82 */ /* 0x000ea20000000a00 */
[----:B------:R-:W-:Y:S02]  /*0030*/  CS2R R8, SRZ ;  /* 0x0000000000087805 */ /* 0x000fe4000001ff00 */
[----:B------:R-:W-:Y:S01]  /*0040*/  CS2R R10, SRZ ;  /* 0x00000000000a7805 */ /* 0x000fe2000001ff00 */
[----:B------:R-:W3:Y:S01]  /*0050*/  S2R R28, SR_CTAID.X ;  /* 0x00000000001c7919 */ /* 0x000ee20000002500 */
[----:B------:R-:W-:Y:S02]  /*0060*/  CS2R R16, SRZ ;  /* 0x0000000000107805 */ /* 0x000fe4000001ff00 */
[----:B------:R-:W-:Y:S01]  /*0070*/  CS2R R18, SRZ ;  /* 0x0000000000127805 */ /* 0x000fe2000001ff00 */
[----:B------:R-:W-:Y:S01]  /*0080*/  ULDC.64 UR6, c[0x0][0x208] ;  /* 0x0000820000067ab9 */ /* 0x000fe20000000a00 */
[----:B------:R-:W4:Y:S01]  /*0090*/  S2R R27, SR_CTAID.Y ;  /* 0x00000000001b7919 */ /* 0x000f220000002600 */
[----:B------:R-:W5:Y:S01]  /*00a0*/  LDC.64 R38, c[0x0][0x218] ;  /* 0x00008600ff267b82 */ /* 0x000f620000000a00 */
[----:B-1----:R-:W-:Y:S01]  /*00b0*/  SHF.R.U32.HI R0, RZ, 0x5, R3 ;  /* 0x00000005ff007819 */ /* 0x002fe20000011603 */
[C---:B------:R-:W-:Y:S01]  /*00c0*/  IMAD.SHL.U32 R4, R3.reuse, 0x4, RZ ;  /* 0x0000000403047824 */ /* 0x040fe200078e00ff */
[----:B------:R-:W-:-:S02]  /*00d0*/  LOP3.LUT R30, R3, 0x80, RZ, 0xc0, !PT ;  /* 0x00000080031e7812 */ /* 0x000fc400078ec0ff */
[----:B------:R-:W-:Y:S01]  /*00e0*/  SGXT.U32 R0, R0, 0x2 ;  /* 0x000000020000781a */ /* 0x000fe20000000000 */
[----:B---3--:R-:W-:Y:S01]  /*00f0*/  IMAD.SHL.U32 R28, R28, 0x80, RZ ;  /* 0x000000801c1c7824 */ /* 0x008fe200078e00ff */
[----:B------:R-:W-:Y:S01]  /*0100*/  SHF.R.U32.HI R5, RZ, 0x5, R30 ;  /* 0x00000005ff057819 */ /* 0x000fe2000001161e */
[----:B----4-:R-:W-:-:S03]  /*0110*/  IMAD.SHL.U32 R29, R27, 0x20, RZ ;  /* 0x000000201b1d7824 */ /* 0x010fc600078e00ff */
[----:B------:R-:W-:Y:S02]  /*0120*/  LOP3.LUT R0, R0, R5, RZ, 0xfc, !PT ;  /* 0x0000000500007212 */ /* 0x000fe400078efcff */
[----:B------:R-:W-:Y:S02]  /*0130*/  LOP3.LUT R5, R28, 0x7c, R4, 0xf8, !PT ;  /* 0x0000007c1c057812 */ /* 0x000fe400078ef804 */
[----:B------:R-:W-:Y:S02]  /*0140*/  LOP3.LUT R0, R29, R0, RZ, 0xfc, !PT ;  /* 0x000000001d007212 */ /* 0x000fe400078efcff */
[----:B------:R-:W-:-:S03]  /*0150*/  ISETP.GE.AND P0, PT, R5, 0x80, PT ;  /* 0x000000800500780c */ /* 0x000fc60003f06270 */
[----:B------:R-:W-:-:S04]  /*0160*/  IMAD R2, R0, 0x80, R5 ;  /* 0x0000008000027824 */ /* 0x000fc800078e0205 */
[----:B--2---:R-:W-:-:S04]  /*0170*/  IMAD.WIDE R12, R2, 0x4, R36 ;  /* 0x00000004020c7825 */ /* 0x004fc800078e0224 */
[C---:B-----5:R-:W-:Y:S02]  /*0180*/  IMAD.WIDE R14, R2.reuse, 0x4, R38 ;  /* 0x00000004020e7825 */ /* 0x060fe400078e0226 */
[----:B------:R1:W2:Y:S04]  /*0190*/  @!P0 LDG.E.EL.128 R8, desc[UR6][R12.64] ;  /* 0x000000060c088981 */ /* 0x0002a8000c2e1d00 */
[----:B------:R3:W2:Y:S01]  /*01a0*/  @!P0 LDG.E.EL.128 R16, desc[UR6][R14.64] ;  /* 0x000000060e108981 */ /* 0x0006a2000c2e1d00 */
[----:B------:R-:W-:Y:S01]  /*01b0*/  VIADD R0, R2, 0x400 ;  /* 0x0000040002007836 */ /* 0x000fe20000000000 */
[----:B------:R-:W-:Y:S02]  /*01c0*/  LOP3.LUT R29, R29, 0x1c, R4, 0xf8, !PT ;  /* 0x0000001c1d1d7812 */ /* 0x000fe400078ef804 */
[----:B------:R-:W-:-:S02]  /*01d0*/  CS2R R4, SRZ ;  /* 0x0000000000047805 */ /* 0x000fc4000001ff00 */
[----:B------:R-:W-:Y:S02]  /*01e0*/  CS2R R6, SRZ ;  /* 0x0000000000067805 */ /* 0x000fe4000001ff00 */
[----:B------:R-:W-:Y:S02]  /*01f0*/  CS2R R20, SRZ ;  /* 0x0000000000147805 */ /* 0x000fe4000001ff00 */
[----:B------:R-:W-:Y:S01]  /*0200*/  CS2R R22, SRZ ;  /* 0x0000000000167805 */ /* 0x000fe2000001ff00 */
[----:B------:R-:W-:-:S04]  /*0210*/  IMAD.WIDE R40, R0, 0x4, R36 ;  /* 0x0000000400287825 */ /* 0x000fc800078e0224 */
[----:B-1----:R-:W-:Y:S01]  /*0220*/  IMAD.WIDE R12, R0, 0x4, R38 ;  /* 0x00000004000c7825 */ /* 0x002fe200078e0226 */
[----:B------:R-:W4:Y:S04]  /*0230*/  @!P0 LDG.E.EL.128 R4, desc[UR6][R40.64] ;  /* 0x0000000628048981 */ /* 0x000f28000c2e1d00 */
[----:B------:R1:W4:Y:S01]  /*0240*/  @!P0 LDG.E.EL.128 R20, desc[UR6][R12.64] ;  /* 0x000000060c148981 */ /* 0x000322000c2e1d00 */
[C---:B------:R-:W-:Y:S01]  /*0250*/  VIADD R24, R2.reuse, 0x800 ;  /* 0x0000080002187836 */ /* 0x040fe20000000000 */
[----:B---3--:R-:W-:Y:S02]  /*0260*/  CS2R R14, SRZ ;  /* 0x00000000000e7805 */ /* 0x008fe4000001ff00 */
[----:B-1----:R-:W-:Y:S01]  /*0270*/  CS2R R12, SRZ ;  /* 0x00000000000c7805 */ /* 0x002fe2000001ff00 */
[----:B------:R-:W-:-:S02]  /*0280*/  VIADD R25, R2, 0xc00 ;  /* 0x00000c0002197836 */ /* 0x000fc40000000000 */
[----:B--2---:R-:W-:Y:S01]  /*0290*/  FMUL R31, R16, R8 ;  /* 0x00000008101f7220 */ /* 0x004fe20000400000 */
[----:B------:R-:W-:Y:S01]  /*02a0*/  FMUL R32, R17, R9 ;  /* 0x0000000911207220 */ /* 0x000fe20000400000 */
[----:B------:R-:W-:-:S04]  /*02b0*/  IMAD.WIDE R8, R24, 0x4, R36 ;  /* 0x0000000418087825 */ /* 0x000fc800078e0224 */
[----:B------:R-:W-:Y:S01]  /*02c0*/  FMUL R33, R18, R10 ;  /* 0x0000000a12217220 */ /* 0x000fe20000400000 */
[----:B------:R-:W-:Y:S01]  /*02d0*/  FMUL R34, R19, R11 ;  /* 0x0000000b13227220 */ /* 0x000fe20000400000 */
[----:B------:R-:W-:Y:S02]  /*02e0*/  CS2R R16, SRZ ;  /* 0x0000000000107805 */ /* 0x000fe4000001ff00 */
[----:B------:R-:W-:Y:S01]  /*02f0*/  CS2R R18, SRZ ;  /* 0x0000000000127805 */ /* 0x000fe2000001ff00 */
[----:B------:R1:W2:Y:S02]  /*0300*/  @!P0 LDG.E.EL.128 R12, desc[UR6][R8.64] ;  /* 0x00000006080c8981 */ /* 0x0002a4000c2e1d00 */
[----:B-1----:R-:W-:-:S05]  /*0310*/  IMAD.WIDE R8, R24, 0x4, R38 ;  /* 0x0000000418087825 */ /* 0x002fca00078e0226 */
[----:B------:R1:W2:Y:S01]  /*0320*/  @!P0 LDG.E.EL.128 R16, desc[UR6][R8.64] ;  /* 0x0000000608108981 */ /* 0x0002a2000c2e1d00 */
[----:B------:R-:W-:Y:S01]  /*0330*/  CS2R R10, SRZ ;  /* 0x00000000000a7805 */ /* 0x000fe2000001ff00 */
[----:B------:R-:W-:-:S04]  /*0340*/  IMAD.WIDE R36, R25, 0x4, R36 ;  /* 0x0000000419247825 */ /* 0x000fc800078e0224 */
[----:B----4-:R-:W-:Y:S01]  /*0350*/  FMUL R20, R20, R4 ;  /* 0x0000000414147220 */ /* 0x010fe20000400000 */
[----:B-1----:R-:W-:Y:S01]  /*0360*/  CS2R R8, SRZ ;  /* 0x0000000000087805 */ /* 0x002fe2000001ff00 */
[----:B------:R-:W-:Y:S01]  /*0370*/  FMUL R21, R21, R5 ;  /* 0x0000000515157220 */ /* 0x000fe20000400000 */
[----:B------:R-:W-:Y:S01]  /*0380*/  FMUL R35, R22, R6 ;  /* 0x0000000616237220 */ /* 0x000fe20000400000 */
[----:B------:R-:W-:-:S03]  /*0390*/  CS2R R4, SRZ ;  /* 0x0000000000047805 */ /* 0x000fc6000001ff00 */
[----:B------:R1:W3:Y:S01]  /*03a0*/  @!P0 LDG.E.EL.128 R8, desc[UR6][R36.64] ;  /* 0x0000000624088981 */ /* 0x0002e2000c2e1d00 */
[----:B------:R-:W-:-:S04]  /*03b0*/  IMAD.WIDE R38, R25, 0x4, R38 ;  /* 0x0000000419267825 */ /* 0x000fc800078e0226 */
[----:B-1----:R-:W-:Y:S01]  /*03c0*/  FMUL R37, R23, R7 ;  /* 0x0000000717257220 */ /* 0x002fe20000400000 */
[----:B------:R-:W-:-:S06]  /*03d0*/  CS2R R6, SRZ ;  /* 0x0000000000067805 */ /* 0x000fcc000001ff00 */
[----:B------:R1:W3:Y:S01]  /*03e0*/  @!P0 LDG.E.EL.128 R4, desc[UR6][R38.64] ;  /* 0x0000000626048981 */ /* 0x0002e2000c2e1d00 */
[----:B------:R-:W4:Y:S01]  /*03f0*/  S2R R26, SR_TID.X ;  /* 0x00000000001a7919 */ /* 0x000f220000002100 */
[----:B------:R-:W5:Y:S01]  /*0400*/  S2UR UR5, SR_CgaCtaId ;  /* 0x00000000000579c3 */ /* 0x000f620000008800 */
[----:B------:R-:W-:-:S07]  /*0410*/  UMOV UR4, 0x400 ;  /* 0x0000040000047882 */ /* 0x000fce0000000000 */
[----:B-1----:R-:W1:Y:S01]  /*0420*/  LDC.64 R38, c[0x0][0x220] ;  /* 0x00008800ff267b82 */ /* 0x002e620000000a00 */
[----:B-----5:R-:W-:Y:S01]  /*0430*/  UPRMT UR4, UR5, 0x654, UR4 ;  /* 0x0000065405047896 */ /* 0x020fe20008000004 */
[----:B--2---:R-:W-:Y:S01]  /*0440*/  FMUL R12, R16, R12 ;  /* 0x0000000c100c7220 */ /* 0x004fe20000400000 */
[----:B------:R-:W-:Y:S01]  /*0450*/  FMUL R13, R17, R13 ;  /* 0x0000000d110d7220 */ /* 0x000fe20000400000 */
[----:B----4-:R-:W-:Y:S02]  /*0460*/  SHF.R.U32.HI R17, RZ, 0x5, R26 ;  /* 0x00000005ff117819 */ /* 0x010fe4000001161a */
[----:B------:R-:W-:Y:S02]  /*0470*/  LOP3.LUT R16, R26, 0x80, RZ, 0xc0, !PT ;  /* 0x000000801a107812 */ /* 0x000fe400078ec0ff */
[----:B------:R-:W-:Y:S02]  /*0480*/  SGXT.U32 R17, R17, 0x2 ;  /* 0x000000021111781a */ /* 0x000fe40000000000 */
[----:B------:R-:W-:-:S04]  /*0490*/  SHF.R.U32.HI R16, RZ, 0x5, R16 ;  /* 0x00000005ff107819 */ /* 0x000fc80000011610 */
[----:B------:R-:W-:Y:S01]  /*04a0*/  LOP3.LUT R17, R17, R16, RZ, 0xfc, !PT ;  /* 0x0000001011117212 */ /* 0x000fe200078efcff */
[----:B------:R-:W-:Y:S02]  /*04b0*/  IMAD.SHL.U32 R16, R26, 0x80, RZ ;  /* 0x000000801a107824 */ /* 0x000fe400078e00ff */
[----:B------:R-:W-:-:S03]  /*04c0*/  FMUL R14, R18, R14 ;  /* 0x0000000e120e7220 */ /* 0x000fc60000400000 */
[----:B------:R-:W-:-:S04]  /*04d0*/  LOP3.LUT R16, R16, 0xf80, RZ, 0xc0, !PT ;  /* 0x00000f8010107812 */ /* 0x000fc800078ec0ff */
[----:B------:R-:W-:Y:S02]  /*04e0*/  LOP3.LUT R18, R16, 0x20, RZ, 0xfc, !PT ;  /* 0x0000002010127812 */ /* 0x000fe400078efcff */
[----:B------:R-:W-:Y:S02]  /*04f0*/  LOP3.LUT R17, R17, R16, RZ, 0xfc, !PT ;  /* 0x0000001011117212 */ /* 0x000fe400078efcff */
[----:B------:R-:W-:Y:S02]  /*0500*/  LEA.HI R18, R18, UR4, RZ, 0x1f ;  /* 0x0000000412127c11 */ /* 0x000fe4000f8ff8ff */
[----:B------:R-:W-:-:S03]  /*0510*/  LEA.HI R22, R16, UR4, RZ, 0x1f ;  /* 0x0000000410167c11 */ /* 0x000fc6000f8ff8ff */
[C---:B------:R-:W-:Y:S01]  /*0520*/  IMAD R23, R17.reuse, 0x4, R18 ;  /* 0x0000000411177824 */ /* 0x040fe200078e0212 */
[C---:B------:R-:W-:Y:S02]  /*0530*/  LOP3.LUT R18, R16.reuse, 0x40, RZ, 0xfc, !PT ;  /* 0x0000004010127812 */ /* 0x040fe400078efcff */
[----:B------:R-:W-:Y:S01]  /*0540*/  LOP3.LUT R16, R16, 0x60, RZ, 0xfc, !PT ;  /* 0x0000006010107812 */ /* 0x000fe200078efcff */
[C---:B------:R-:W-:Y:S01]  /*0550*/  IMAD R22, R17.reuse, 0x4, R22 ;  /* 0x0000000411167824 */ /* 0x040fe200078e0216 */
[----:B------:R-:W-:Y:S02]  /*0560*/  LEA.HI R18, R18, UR4, RZ, 0x1f ;  /* 0x0000000412127c11 */ /* 0x000fe4000f8ff8ff */
[----:B------:R-:W-:Y:S02]  /*0570*/  LEA.HI R16, R16, UR4, RZ, 0x1f ;  /* 0x0000000410107c11 */ /* 0x000fe4000f8ff8ff */
[----:B------:R2:W-:Y:S01]  /*0580*/  STS [R22], R31 ;  /* 0x0000001f16007388 */ /* 0x0005e20000000800 */
[C---:B------:R-:W-:Y:S01]  /*0590*/  IMAD R36, R17.reuse, 0x4, R18 ;  /* 0x0000000411247824 */ /* 0x040fe200078e0212 */
[----:B------:R-:W-:Y:S01]  /*05a0*/  SHF.R.S32.HI R18, RZ, 0x1a, R27 ;  /* 0x0000001aff127819 */ /* 0x000fe2000001141b */
[----:B--2---:R-:W-:Y:S01]  /*05b0*/  IMAD R31, R17, 0x4, R16 ;  /* 0x00000004111f7824 */ /* 0x004fe200078e0210 */
[----:B------:R-:W-:-:S02]  /*05c0*/  SHF.R.S32.HI R16, RZ, 0x1f, R29 ;  /* 0x0000001fff107819 */ /* 0x000fc4000001141d */
[----:B------:R-:W-:Y:S02]  /*05d0*/  SGXT R18, R18, 0x1 ;  /* 0x000000011212781a */ /* 0x000fe40000000200 */
[-C--:B------:R-:W-:Y:S01]  /*05e0*/  LEA.HI R16, R16, R29.reuse, RZ, 0x8 ;  /* 0x0000001d10107211 */ /* 0x080fe200078f40ff */
[----:B------:R2:W-:Y:S04]  /*05f0*/  STS [R23+0x80], R32 ;  /* 0x0000802017007388 */ /* 0x0005e80000000800 */
[C---:B------:R-:W-:Y:S01]  /*0600*/  IMAD.SHL.U32 R17, R16.reuse, 0x80, RZ ;  /* 0x0000008010117824 */ /* 0x040fe200078e00ff */
[----:B------:R-:W-:Y:S01]  /*0610*/  STS [R36+0x100], R33 ;  /* 0x0001002124007388 */ /* 0x000fe20000000800 */
[----:B--2---:R-:W-:Y:S02]  /*0620*/  LOP3.LUT R32, R16, 0xffffff00, RZ, 0xc0, !PT ;  /* 0xffffff0010207812 */ /* 0x004fe400078ec0ff */
[----:B------:R-:W-:-:S02]  /*0630*/  LEA.HI R16, R18, R29, RZ, 0x4 ;  /* 0x0000001d12107211 */ /* 0x000fc400078f20ff */
[----:B------:R-:W-:Y:S01]  /*0640*/  SHF.R.U32.HI R18, RZ, 0x3, R3 ;  /* 0x00000003ff127819 */ /* 0x000fe20000011603 */
[----:B------:R-:W-:Y:S01]  /*0650*/  STS [R31+0x180], R34 ;  /* 0x000180221f007388 */ /* 0x000fe20000000800 */
[----:B------:R-:W-:Y:S02]  /*0660*/  SHF.R.U32.HI R27, RZ, 0x3, R30 ;  /* 0x00000003ff1b7819 */ /* 0x000fe4000001161e */
[----:B------:R-:W-:Y:S01]  /*0670*/  SGXT.U32 R18, R18, 0x4 ;  /* 0x000000041212781a */ /* 0x000fe20000000000 */
[----:B------:R-:W-:Y:S04]  /*0680*/  STS [R22+0x20], R20 ;  /* 0x0000201416007388 */ /* 0x000fe80000000800 */
[----:B------:R2:W-:Y:S01]  /*0690*/  STS [R23+0xa0], R21 ;  /* 0x0000a01517007388 */ /* 0x0005e20000000800 */
[----:B------:R-:W-:-:S03]  /*06a0*/  LOP3.LUT R27, R18, R27, RZ, 0xfc, !PT ;  /* 0x0000001b121b7212 */ /* 0x000fc600078efcff */
[----:B------:R4:W-:Y:S01]  /*06b0*/  STS [R36+0x120], R35 ;  /* 0x0001202324007388 */ /* 0x0009e20000000800 */
[----:B--2---:R-:W2:Y:S01]  /*06c0*/  LDC.64 R20, c[0x0][0x230] ;  /* 0x00008c00ff147b82 */ /* 0x004ea20000000a00 */
[----:B------:R-:W-:Y:S01]  /*06d0*/  LOP3.LUT R17, R17, 0xffff8000, RZ, 0xc0, !PT ;  /* 0xffff800011117812 */ /* 0x000fe200078ec0ff */
[----:B------:R-:W-:Y:S01]  /*06e0*/  FMUL R30, R19, R15 ;  /* 0x0000000f131e7220 */ /* 0x000fe20000400000 */
[----:B------:R-:W-:-:S05]  /*06f0*/  SHF.R.S32.HI R16, RZ, 0x4, R16 ;  /* 0x00000004ff107819 */ /* 0x000fca0000011410 */
[----:B----4-:R-:W4:Y:S01]  /*0700*/  LDC.64 R34, c[0x0][0x228] ;  /* 0x00008a00ff227b82 */ /* 0x010f220000000a00 */
[----:B------:R-:W-:Y:S02]  /*0710*/  LOP3.LUT R15, R28, R27, RZ, 0xfc, !PT ;  /* 0x0000001b1c0f7212 */ /* 0x000fe400078efcff */
[----:B------:R-:W-:Y:S02]  /*0720*/  IADD3 R32, R17, R29, -R32 ;  /* 0x0000001d11207210 */ /* 0x000fe40007ffe820 */
[----:B------:R-:W-:Y:S02]  /*0730*/  LEA.HI R17, R16, R16, RZ, 0x4 ;  /* 0x0000001010117211 */ /* 0x000fe400078f20ff */
[----:B------:R-:W-:Y:S01]  /*0740*/  ISETP.GE.AND P1, PT, R15, 0x80, PT ;  /* 0x000000800f00780c */ /* 0x000fe20003f26270 */
[----:B------:R-:W-:Y:S01]  /*0750*/  STS [R31+0x1a0], R37 ;  /* 0x0001a0251f007388 */ /* 0x000fe20000000800 */
[----:B---3--:R-:W-:Y:S01]  /*0760*/  FMUL R4, R4, R8 ;  /* 0x0000000804047220 */ /* 0x008fe20000400000 */
[----:B------:R-:W-:Y:S01]  /*0770*/  LOP3.LUT R17, R17, 0xfffffff0, RZ, 0xc0, !PT ;  /* 0xfffffff011117812 */ /* 0x000fe200078ec0ff */
[----:B------:R-:W-:Y:S01]  /*0780*/  IMAD R8, R15, 0x100, R32 ;  /* 0x000001000f087824 */ /* 0x000fe200078e0220 */
[----:B------:R-:W-:Y:S04]  /*0790*/  STS [R22+0x40], R12 ;  /* 0x0000400c16007388 */ /* 0x000fe80000000800 */
[----:B------:R3:W-:Y:S01]  /*07a0*/  STS [R23+0xc0], R13 ;  /* 0x0000c00d17007388 */ /* 0x0007e20000000800 */
[----:B------:R-:W-:Y:S01]  /*07b0*/  IADD3 R16, R16, -R17, RZ ;  /* 0x8000001110107210 */ /* 0x000fe20007ffe0ff */
[----:B-1----:R-:W-:-:S02]  /*07c0*/  IMAD.WIDE R18, R8, 0x4, R38 ;  /* 0x0000000408127825 */ /* 0x002fc400078e0226 */
[----:B------:R1:W-:Y:S01]  /*07d0*/  STS [R36+0x140], R14 ;  /* 0x0001400e24007388 */ /* 0x0003e20000000800 */
[----:B---3--:R-:W-:Y:S02]  /*07e0*/  CS2R R12, SRZ ;  /* 0x00000000000c7805 */ /* 0x008fe4000001ff00 */
[----:B-1----:R-:W-:Y:S01]  /*07f0*/  CS2R R14, SRZ ;  /* 0x00000000000e7805 */ /* 0x002fe2000001ff00 */
[----:B--2---:R-:W-:-:S04]  /*0800*/  IMAD.WIDE R20, R16, 0x4, R20 ;  /* 0x0000000410147825 */ /* 0x004fc800078e0214 */
[----:B------:R-:W-:Y:S01]  /*0810*/  FMUL R5, R5, R9 ;  /* 0x0000000905057220 */ /* 0x000fe20000400000 */
[----:B------:R-:W-:Y:S01]  /*0820*/  CS2R R16, SRZ ;  /* 0x0000000000107805 */ /* 0x000fe2000001ff00 */
[----:B------:R1:W2:Y:S01]  /*0830*/  @!P1 LDG.E.EL.128 R12, desc[UR6][R18.64] ;  /* 0x00000006120c9981 */ /* 0x0002a2000c2e1d00 */
[----:B----4-:R-:W-:Y:S01]  /*0840*/  IMAD.WIDE R8, R8, 0x4, R34 ;  /* 0x0000000408087825 */ /* 0x010fe200078e0222 */
[----:B------:R-:W-:Y:S02]  /*0850*/  LOP3.LUT R33, R28, 0x20, R27, 0xfe, !PT ;  /* 0x000000201c217812 */ /* 0x000fe400078efe1b */
[----:B------:R3:W2:Y:S01]  /*0860*/  LDG.E.EL R29, desc[UR6][R20.64] ;  /* 0x00000006141d7981 */ /* 0x0006a2000c2e1900 */
[----:B-1----:R-:W-:-:S03]  /*0870*/  CS2R R18, SRZ ;  /* 0x0000000000127805 */ /* 0x002fc6000001ff00 */
[----:B------:R-:W-:Y:S04]  /*0880*/  STS [R31+0x1c0], R30 ;  /* 0x0001c01e1f007388 */ /* 0x000fe80000000800 */
[----:B------:R1:W2:Y:S01]  /*0890*/  @!P1 LDG.E.EL.128 R16, desc[UR6][R8.64] ;  /* 0x0000000608109981 */ /* 0x0002a2000c2e1d00 */
[C---:B------:R-:W-:Y:S01]  /*08a0*/  ISETP.GE.AND P1, PT, R33.reuse, 0x80, PT ;  /* 0x000000802100780c */ /* 0x040fe20003f26270 */
[----:B------:R-:W-:Y:S02]  /*08b0*/  IMAD R33, R33, 0x100, R32 ;  /* 0x0000010021217824 */ /* 0x000fe400078e0220 */
[----:B------:R-:W-:Y:S01]  /*08c0*/  STS [R22+0x60], R4 ;  /* 0x0000600416007388 */ /* 0x000fe20000000800 */
[----:B---3--:R-:W-:-:S03]  /*08d0*/  CS2R R20, SRZ ;  /* 0x0000000000147805 */ /* 0x008fc6000001ff00 */
[----:B------:R3:W-:Y:S01]  /*08e0*/  STS [R23+0xe0], R5 ;  /* 0x0000e00517007388 */ /* 0x0007e20000000800 */
[----:B------:R-:W-:Y:S01]  /*08f0*/  FMUL R6, R6, R10 ;  /* 0x0000000a06067220 */ /* 0x000fe20000400000 */
[----:B------:R-:W-:Y:S01]  /*0900*/  FMUL R40, R7, R11 ;  /* 0x0000000b07287220 */ /* 0x000fe20000400000 */
[----:B-1----:R-:W-:Y:S02]  /*0910*/  CS2R R8, SRZ ;  /* 0x0000000000087805 */ /* 0x002fe4000001ff00 */
[----:B------:R-:W-:Y:S02]  /*0920*/  CS2R R10, SRZ ;  /* 0x00000000000a7805 */ /* 0x000fe4000001ff00 */
[----:B---3--:R-:W-:Y:S01]  /*0930*/  CS2R R22, SRZ ;  /* 0x0000000000167805 */ /* 0x008fe2000001ff00 */
[----:B------:R-:W-:-:S05]  /*0940*/  IMAD.WIDE R4, R33, 0x4, R38 ;  /* 0x0000000421047825 */ /* 0x000fca00078e0226 */
[----:B------:R1:W3:Y:S02]  /*0950*/  @!P1 LDG.E.EL.128 R20, desc[UR6][R4.64] ;  /* 0x0000000604149981 */ /* 0x0002e4000c2e1d00 */
[----:B-1----:R-:W-:-:S05]  /*0960*/  IMAD.WIDE R4, R33, 0x4, R34 ;  /* 0x0000000421047825 */ /* 0x002fca00078e0222 */
[----:B------:R1:W3:Y:S01]  /*0970*/  @!P1 LDG.E.EL.128 R8, desc[UR6][R4.64] ;  /* 0x0000000604089981 */ /* 0x0002e2000c2e1d00 */
[----:B------:R-:W-:-:S04]  /*0980*/  LOP3.LUT R7, R28, 0x40, R27, 0xfe, !PT ;  /* 0x000000401c077812 */ /* 0x000fc800078efe1b */
[----:B------:R-:W-:Y:S01]  /*0990*/  ISETP.GE.AND P1, PT, R7, 0x80, PT ;  /* 0x000000800700780c */ /* 0x000fe20003f26270 */
[----:B------:R-:W-:Y:S01]  /*09a0*/  STS [R36+0x160], R6 ;  /* 0x0001600624007388 */ /* 0x000fe20000000800 */
[----:B------:R-:W-:-:S03]  /*09b0*/  LOP3.LUT R33, R28, 0x60, R27, 0xfe, !PT ;  /* 0x000000601c217812 */ /* 0x000fc600078efe1b */
[----:B------:R4:W-:Y:S01]  /*09c0*/  STS [R31+0x1e0], R40 ;  /* 0x0001e0281f007388 */ /* 0x0009e20000000800 */
[----:B-1----:R-:W-:Y:S01]  /*09d0*/  CS2R R4, SRZ ;  /* 0x0000000000047805 */ /* 0x002fe2000001ff00 */
[--C-:B----4-:R-:W-:Y:S01]  /*09e0*/  IMAD R31, R7, 0x100, R32.reuse ;  /* 0x00000100071f7824 */ /* 0x110fe200078e0220 */
[----:B------:R-:W-:Y:S01]  /*09f0*/  CS2R R6, SRZ ;  /* 0x0000000000067805 */ /* 0x000fe2000001ff00 */
[C---:B------:R-:W-:Y:S01]  /*0a00*/  IMAD R32, R33.reuse, 0x100, R32 ;  /* 0x0000010021207824 */ /* 0x040fe200078e0220 */
[----:B------:R-:W-:Y:S01]  /*0a10*/  ISETP.GE.AND P2, PT, R33, 0x80, PT ;  /* 0x000000802100780c */ /* 0x000fe20003f46270 */
[C---:B--2---:R-:W-:Y:S01]  /*0a20*/  FFMA R28, R29.reuse, R16, R12 ;  /* 0x000000101d1c7223 */ /* 0x044fe2000000000c */
[----:B------:R-:W-:Y:S01]  /*0a30*/  FFMA R30, R29, R17, R13 ;  /* 0x000000111d1e7223 */ /* 0x000fe2000000000d */
[----:B------:R-:W-:-:S04]  /*0a40*/  IMAD.WIDE R12, R31, 0x4, R38 ;  /* 0x000000041f0c7825 */ /* 0x000fc800078e0226 */
[----:B------:R-:W-:Y:S01]  /*0a50*/  IMAD.WIDE R16, R31, 0x4, R34 ;  /* 0x000000041f107825 */ /* 0x000fe200078e0222 */
[----:B------:R1:W2:Y:S03]  /*0a60*/  @!P1 LDG.E.EL.128 R4, desc[UR6][R12.64] ;  /* 0x000000060c049981 */ /* 0x0002a6000c2e1d00 */
[----:B------:R-:W-:Y:S01]  /*0a70*/  FFMA R31, R29, R18, R14 ;  /* 0x000000121d1f7223 */ /* 0x000fe2000000000e */
[----:B------:R-:W-:-:S04]  /*0a80*/  IMAD.WIDE R38, R32, 0x4, R38 ;  /* 0x0000000420267825 */ /* 0x000fc800078e0226 */
[----:B------:R-:W-:-:S04]  /*0a90*/  IMAD.WIDE R34, R32, 0x4, R34 ;  /* 0x0000000420227825 */ /* 0x000fc800078e0222 */
[----:B------:R-:W-:Y:S01]  /*0aa0*/  FFMA R32, R29, R19, R15 ;  /* 0x000000131d207223 */ /* 0x000fe2000000000f */
[----:B------:R-:W-:Y:S02]  /*0ab0*/  CS2R R14, SRZ ;  /* 0x00000000000e7805 */ /* 0x000fe4000001ff00 */
[----:B-1----:R-:W-:-:S06]  /*0ac0*/  CS2R R12, SRZ ;  /* 0x00000000000c7805 */ /* 0x002fcc000001ff00 */
[----:B------:R1:W2:Y:S01]  /*0ad0*/  @!P1 LDG.E.EL.128 R12, desc[UR6][R16.64] ;  /* 0x00000006100c9981 */ /* 0x0002a2000c2e1d00 */
[----:B------:R-:W-:Y:S02]  /*0ae0*/  CS2R R18, SRZ ;  /* 0x0000000000127805 */ /* 0x000fe4000001ff00 */
[----:B-1----:R-:W-:Y:S01]  /*0af0*/  CS2R R16, SRZ ;  /* 0x0000000000107805 */ /* 0x002fe2000001ff00 */
[C---:B---3--:R-:W-:Y:S01]  /*0b00*/  FFMA R20, R29.reuse, R8, R20 ;  /* 0x000000081d147223 */ /* 0x048fe20000000014 */
[C---:B------:R-:W-:Y:S01]  /*0b10*/  FFMA R21, R29.reuse, R9, R21 ;  /* 0x000000091d157223 */ /* 0x040fe20000000015 */
[C---:B------:R-:W-:Y:S01]  /*0b20*/  FFMA R22, R29.reuse, R10, R22 ;  /* 0x0000000a1d167223 */ /* 0x040fe20000000016 */
[----:B------:R-:W-:Y:S01]  /*0b30*/  FFMA R23, R29, R11, R23 ;  /* 0x0000000b1d177223 */ /* 0x000fe20000000017 */
[----:B------:R-:W-:Y:S02]  /*0b40*/  CS2R R8, SRZ ;  /* 0x0000000000087805 */ /* 0x000fe4000001ff00 */
[----:B------:R-:W-:Y:S01]  /*0b50*/  CS2R R10, SRZ ;  /* 0x00000000000a7805 */ /* 0x000fe2000001ff00 */
[----:B------:R-:W3:Y:S05]  /*0b60*/  @!P2 LDG.E.EL.128 R16, desc[UR6][R38.64] ;  /* 0x000000062610a981 */ /* 0x000eea000c2e1d00 */
[----:B------:R1:W3:Y:S02]  /*0b70*/  @!P2 LDG.E.EL.128 R8, desc[UR6][R34.64] ;  /* 0x000000062208a981 */ /* 0x0002e4000c2e1d00 */
[----:B-1----:R-:W-:Y:S01]  /*0b80*/  IMAD.SHL.U32 R35, R26, 0x200, RZ ;  /* 0x000002001a237824 */ /* 0x002fe200078e00ff */
[----:B------:R-:W-:-:S04]  /*0b90*/  SHF.R.U32.HI R3, RZ, 0x3, R3 ;  /* 0x00000003ff037819 */ /* 0x000fc80000011603 */
[----:B------:R-:W-:Y:S01]  /*0ba0*/  LOP3.LUT R3, R3, 0x1c, RZ, 0xc0, !PT ;  /* 0x0000001c03037812 */ /* 0x000fe200078ec0ff */
[----:B------:R-:W-:Y:S01]  /*0bb0*/  BAR.SYNC.DEFER_BLOCKING 0x0 ;  /* 0x0000000000007b1d */ /* 0x000fe20000010000 */
[----:B--2---:R-:W-:Y:S01]  /*0bc0*/  FFMA R33, R29, R13, R5 ;  /* 0x0000000d1d217223 */ /* 0x004fe20000000005 */
[----:B------:R-:W-:-:S05]  /*0bd0*/  IMAD.SHL.U32 R13, R26, 0x4, RZ ;  /* 0x000000041a0d7824 */ /* 0x000fca00078e00ff */
[----:B------:R-:W-:-:S04]  /*0be0*/  LOP3.LUT R13, R13, 0x3fc, RZ, 0xc0, !PT ;  /* 0x000003fc0d0d7812 */ /* 0x000fc800078ec0ff */
[----:B------:R-:W-:Y:S01]  /*0bf0*/  LOP3.LUT R34, R13, 0x400, RZ, 0xfc, !PT ;  /* 0x000004000d227812 */ /* 0x000fe200078efcff */
[C---:B------:R-:W-:Y:S01]  /*0c00*/  FFMA R12, R29.reuse, R12, R4 ;  /* 0x0000000c1d0c7223 */ /* 0x040fe20000000004 */
[----:B------:R-:W-:Y:S02]  /*0c10*/  IMAD.SHL.U32 R4, R26, 0x2, RZ ;  /* 0x000000021a047824 */ /* 0x000fe400078e00ff */
[----:B---3--:R-:W-:Y:S01]  /*0c20*/  FFMA R16, R29, R8, R16 ;  /* 0x000000081d107223 */ /* 0x008fe20000000010 */
[----:B------:R-:W-:-:S04]  /*0c30*/  SHF.R.U32.HI R8, RZ, 0x1, R34 ;  /* 0x00000001ff087819 */ /* 0x000fc80000011622 */
[----:B------:R-:W-:-:S05]  /*0c40*/  LOP3.LUT R8, R8, 0x3f0, RZ, 0xc0, !PT ;  /* 0x000003f008087812 */ /* 0x000fca00078ec0ff */
[----:B------:R-:W-:Y:S01]  /*0c50*/  VIADD R8, R8, UR4 ;  /* 0x0000000408087c36 */ /* 0x000fe20008000000 */
[----:B------:R-:W-:-:S04]  /*0c60*/  LOP3.LUT R4, R4, 0x1f0, RZ, 0xc0, !PT ;  /* 0x000001f004047812 */ /* 0x000fc800078ec0ff */
[----:B------:R-:W-:Y:S01]  /*0c70*/  LEA R8, R13, R8, 0x2 ;  /* 0x000000080d087211 */ /* 0x000fe200078e10ff */
[----:B------:R-:W-:Y:S02]  /*0c80*/  VIADD R4, R4, UR4 ;  /* 0x0000000404047c36 */ /* 0x000fe40008000000 */
[C---:B------:R-:W-:Y:S01]  /*0c90*/  FFMA R17, R29.reuse, R9, R17 ;  /* 0x000000091d117223 */ /* 0x040fe20000000011 */
[C---:B------:R-:W-:Y:S01]  /*0ca0*/  FFMA R18, R29.reuse, R10, R18 ;  /* 0x0000000a1d127223 */ /* 0x040fe20000000012 */
[----:B------:R-:W-:Y:S02]  /*0cb0*/  FFMA R19, R29, R11, R19 ;  /* 0x0000000b1d137223 */ /* 0x000fe40000000013 */
[----:B------:R-:W1:Y:S01]  /*0cc0*/  LDS.128 R8, [R8+0x1000] ;  /* 0x0010000008087984 */ /* 0x000e620000000c00 */
[----:B------:R-:W-:Y:S02]  /*0cd0*/  IMAD R4, R13, 0x4, R4 ;  /* 0x000000040d047824 */ /* 0x000fe400078e0204 */
[C---:B------:R-:W-:Y:S01]  /*0ce0*/  FFMA R14, R29.reuse, R14, R6 ;  /* 0x0000000e1d0e7223 */ /* 0x040fe20000000006 */
[----:B------:R-:W-:-:S03]  /*0cf0*/  FFMA R15, R29, R15, R7 ;  /* 0x0000000f1d0f7223 */ /* 0x000fc60000000007 */
[----:B------:R-:W2:Y:S01]  /*0d00*/  LDS.128 R4, [R4] ;  /* 0x0000000004047984 */ /* 0x000ea20000000c00 */
[----:B------:R-:W-:Y:S01]  /*0d10*/  LOP3.LUT R29, R13, 0x800, RZ, 0xfc, !PT ;  /* 0x000008000d1d7812 */ /* 0x000fe200078efcff */
[----:B-1----:R-:W-:Y:S01]  /*0d20*/  FADD R26, R8, R20 ;  /* 0x00000014081a7221 */ /* 0x002fe20000000000 */
[----:B------:R-:W-:-:S04]  /*0d30*/  LOP3.LUT R8, R35, 0xe00, RZ, 0xc0, !PT ;  /* 0x00000e0023087812 */ /* 0x000fc800078ec0ff */
[----:B------:R-:W-:Y:S01]  /*0d40*/  LOP3.LUT R20, R8, 0x180, RZ, 0xfc, !PT ;  /* 0x0000018008147812 */ /* 0x000fe200078efcff */
[----:B--2---:R-:W-:Y:S01]  /*0d50*/  FADD R28, R4, R28 ;  /* 0x0000001c041c7221 */ /* 0x004fe20000000000 */
[----:B------:R-:W-:Y:S02]  /*0d60*/  SHF.R.U32.HI R4, RZ, 0x1, R29 ;  /* 0x00000001ff047819 */ /* 0x000fe4000001161d */
[----:B------:R-:W-:Y:S02]  /*0d70*/  LEA.HI R39, R20, UR4, RZ, 0x1b ;  /* 0x0000000414277c11 */ /* 0x000fe4000f8fd8ff */
[----:B------:R-:W-:Y:S01]  /*0d80*/  LOP3.LUT R20, R13, 0xc00, RZ, 0xfc, !PT ;  /* 0x00000c000d147812 */ /* 0x000fe200078efcff */
[----:B------:R-:W-:Y:S01]  /*0d90*/  FADD R21, R9, R21 ;  /* 0x0000001509157221 */ /* 0x000fe20000000000 */
[----:B------:R-:W-:Y:S01]  /*0da0*/  FADD R22, R10, R22 ;  /* 0x000000160a167221 */ /* 0x000fe20000000000 */
[----:B------:R-:W-:Y:S02]  /*0db0*/  LOP3.LUT R9, R8, 0x80, RZ, 0xfc, !PT ;  /* 0x0000008008097812 */ /* 0x000fe400078efcff */
[----:B------:R-:W-:-:S02]  /*0dc0*/  LOP3.LUT R36, R27, R8, RZ, 0xfc, !PT ;  /* 0x000000081b247212 */ /* 0x000fc400078efcff */
[C---:B------:R-:W-:Y:S02]  /*0dd0*/  LOP3.LUT R10, R8.reuse, 0x100, RZ, 0xfc, !PT ;  /* 0x00000100080a7812 */ /* 0x040fe400078efcff */
[----:B------:R-:W-:Y:S02]  /*0de0*/  LEA.HI R37, R8, UR4, RZ, 0x1b ;  /* 0x0000000408257c11 */ /* 0x000fe4000f8fd8ff */
[----:B------:R-:W-:Y:S02]  /*0df0*/  LOP3.LUT R4, R4, 0x5f0, RZ, 0xc0, !PT ;  /* 0x000005f004047812 */ /* 0x000fe400078ec0ff */
[----:B------:R-:W-:-:S03]  /*0e00*/  SHF.R.U32.HI R8, RZ, 0x1, R20 ;  /* 0x00000001ff087819 */ /* 0x000fc60000011614 */
[----:B------:R-:W-:Y:S01]  /*0e10*/  VIADD R4, R4, UR4 ;  /* 0x0000000404047c36 */ /* 0x000fe20008000000 */
[----:B------:R-:W-:-:S03]  /*0e20*/  LOP3.LUT R8, R8, 0x7f0, RZ, 0xc0, !PT ;  /* 0x000007f008087812 */ /* 0x000fc600078ec0ff */
[----:B------:R-:W-:Y:S02]  /*0e30*/  IMAD R4, R13, 0x4, R4 ;  /* 0x000000040d047824 */ /* 0x000fe400078e0204 */
[----:B------:R-:W-:Y:S01]  /*0e40*/  VIADD R8, R8, UR4 ;  /* 0x0000000408087c36 */ /* 0x000fe20008000000 */
[----:B------:R-:W-:Y:S01]  /*0e50*/  LEA.HI R9, R9, UR4, RZ, 0x1b ;  /* 0x0000000409097c11 */ /* 0x000fe2000f8fd8ff */
[----:B------:R-:W-:Y:S01]  /*0e60*/  FADD R30, R5, R30 ;  /* 0x0000001e051e7221 */ /* 0x000fe20000000000 */
[----:B------:R-:W-:Y:S01]  /*0e70*/  FADD R31, R6, R31 ;  /* 0x0000001f061f7221 */ /* 0x000fe20000000000 */
[----:B------:R-:W-:Y:S02]  /*0e80*/  IMAD R8, R13, 0x4, R8 ;  /* 0x000000040d087824 */ /* 0x000fe400078e0208 */
[----:B------:R-:W-:Y:S02]  /*0e90*/  FADD R32, R7, R32 ;  /* 0x0000002007207221 */ /* 0x000fe40000000000 */
[----:B------:R-:W1:Y:S01]  /*0ea0*/  LDS.128 R4, [R4+0x2000] ;  /* 0x0020000004047984 */ /* 0x000e620000000c00 */
[----:B------:R-:W-:Y:S01]  /*0eb0*/  LEA.HI R27, R10, UR4, RZ, 0x1b ;  /* 0x000000040a1b7c11 */ /* 0x000fe2000f8fd8ff */
[----:B------:R-:W-:-:S02]  /*0ec0*/  IMAD R35, R36, 0x4, R9 ;  /* 0x0000000424237824 */ /* 0x000fc400078e0209 */
[----:B------:R-:W-:Y:S02]  /*0ed0*/  FADD R23, R11, R23 ;  /* 0x000000170b177221 */ /* 0x000fe40000000000 */
[----:B------:R-:W2:Y:S01]  /*0ee0*/  LDS.128 R8, [R8+0x3000] ;  /* 0x0030000008087984 */ /* 0x000ea20000000c00 */
[C---:B------:R-:W-:Y:S01]  /*0ef0*/  IMAD R37, R36.reuse, 0x4, R37 ;  /* 0x0000000424257824 */ /* 0x040fe200078e0225 */
[----:B------:R-:W-:Y:S01]  /*0f00*/  BAR.SYNC.DEFER_BLOCKING 0x0 ;  /* 0x0000000000007b1d */ /* 0x000fe20000010000 */
[C---:B------:R-:W-:Y:S02]  /*0f10*/  IMAD R27, R36.reuse, 0x4, R27 ;  /* 0x00000004241b7824 */ /* 0x040fe400078e021b */
[----:B------:R-:W-:-:S03]  /*0f20*/  IMAD R36, R36, 0x4, R39 ;  /* 0x0000000424247824 */ /* 0x000fc600078e0227 */
[----:B------:R-:W-:Y:S04]  /*0f30*/  STS [R37], R28 ;  /* 0x0000001c25007388 */ /* 0x000fe80000000800 */
[----:B------:R-:W-:Y:S01]  /*0f40*/  STS [R35+0x200], R30 ;  /* 0x0002001e23007388 */ /* 0x000fe20000000800 */
[----:B-1----:R-:W-:-:S03]  /*0f50*/  FADD R4, R4, R12 ;  /* 0x0000000c04047221 */ /* 0x002fc60000000000 */
[----:B------:R-:W-:Y:S01]  /*0f60*/  STS [R27+0x400], R31 ;  /* 0x0004001f1b007388 */ /* 0x000fe20000000800 */
[----:B------:R-:W-:Y:S01]  /*0f70*/  FADD R12, R5, R33 ;  /* 0x00000021050c7221 */ /* 0x000fe20000000000 */
[----:B------:R-:W-:Y:S02]  /*0f80*/  FADD R6, R6, R14 ;  /* 0x0000000e06067221 */ /* 0x000fe40000000000 */
[----:B------:R-:W-:Y:S01]  /*0f90*/  STS [R36+0x600], R32 ;  /* 0x0006002024007388 */ /* 0x000fe20000000800 */
[----:B------:R-:W-:-:S03]  /*0fa0*/  FADD R7, R7, R15 ;  /* 0x0000000f07077221 */ /* 0x000fc60000000000 */
[----:B------:R-:W-:Y:S01]  /*0fb0*/  STS [R37+0x80], R26 ;  /* 0x0000801a25007388 */ /* 0x000fe20000000800 */
[----:B--2---:R-:W-:-:S03]  /*0fc0*/  FADD R16, R8, R16 ;  /* 0x0000001008107221 */ /* 0x004fc60000000000 */
[----:B------:R-:W-:Y:S01]  /*0fd0*/  STS [R35+0x280], R21 ;  /* 0x0002801523007388 */ /* 0x000fe20000000800 */
[----:B------:R-:W-:-:S03]  /*0fe0*/  FADD R14, R9, R17 ;  /* 0x00000011090e7221 */ /* 0x000fc60000000000 */
[----:B------:R-:W-:Y:S01]  /*0ff0*/  STS [R27+0x480], R22 ;  /* 0x000480161b007388 */ /* 0x000fe20000000800 */
[----:B------:R-:W-:-:S03]  /*1000*/  FADD R10, R10, R18 ;  /* 0x000000120a0a7221 */ /* 0x000fc60000000000 */
[----:B------:R-:W-:Y:S01]  /*1010*/  STS [R36+0x680], R23 ;  /* 0x0006801724007388 */ /* 0x000fe20000000800 */
[----:B------:R-:W-:-:S03]  /*1020*/  FADD R11, R11, R19 ;  /* 0x000000130b0b7221 */ /* 0x000fc60000000000 */
[----:B------:R-:W-:Y:S04]  /*1030*/  STS [R37+0x100], R4 ;  /* 0x0001000425007388 */ /* 0x000fe80000000800 */
[----:B------:R-:W-:Y:S04]  /*1040*/  STS [R35+0x300], R12 ;  /* 0x0003000c23007388 */ /* 0x000fe80000000800 */
[----:B------:R-:W-:Y:S04]  /*1050*/  STS [R27+0x500], R6 ;  /* 0x000500061b007388 */ /* 0x000fe80000000800 */
[----:B------:R-:W-:Y:S04]  /*1060*/  STS [R36+0x700], R7 ;  /* 0x0007000724007388 */ /* 0x000fe80000000800 */
[----:B------:R-:W-:Y:S04]  /*1070*/  STS [R37+0x180], R16 ;  /* 0x0001801025007388 */ /* 0x000fe80000000800 */
[----:B------:R1:W-:Y:S04]  /*1080*/  STS [R35+0x380], R14 ;  /* 0x0003800e23007388 */ /* 0x0003e80000000800 */
[----:B------:R-:W-:Y:S04]  /*1090*/  STS [R27+0x580], R10 ;  /* 0x0005800a1b007388 */ /* 0x000fe80000000800 */
[----:B------:R-:W-:Y:S01]  /*10a0*/  STS [R36+0x780], R11 ;  /* 0x0007800b24007388 */ /* 0x000fe20000000800 */
[----:B------:R-:W-:Y:S01]  /*10b0*/  SHF.R.U32.HI R34, RZ, 0x5, R34 ;  /* 0x00000005ff227819 */ /* 0x000fe20000011622 */
[----:B-1----:R-:W1:Y:S01]  /*10c0*/  LDC.64 R14, c[0x0][0x238] ;  /* 0x00008e00ff0e7b82 */ /* 0x002e620000000a00 */
[----:B------:R-:W-:-:S02]  /*10d0*/  SHF.R.U32.HI R29, RZ, 0x5, R29 ;  /* 0x00000005ff1d7819 */ /* 0x000fc4000001161d */
[----:B------:R-:W-:Y:S02]  /*10e0*/  LOP3.LUT R34, R34, 0x3c, RZ, 0xc0, !PT ;  /* 0x0000003c22227812 */ /* 0x000fe400078ec0ff */
[----:B------:R-:W-:Y:S02]  /*10f0*/  LOP3.LUT R29, R29, 0x5c, RZ, 0xc0, !PT ;  /* 0x0000005c1d1d7812 */ /* 0x000fe400078ec0ff */
[----:B------:R-:W-:Y:S01]  /*1100*/  IADD3 R4, R3, UR4, RZ ;  /* 0x0000000403047c10 */ /* 0x000fe2000fffe0ff */
[----:B------:R-:W-:Y:S02]  /*1110*/  VIADD R34, R34, UR4 ;  /* 0x0000000422227c36 */ /* 0x000fe40008000000 */
[----:B------:R-:W-:Y:S02]  /*1120*/  VIADD R6, R29, UR4 ;  /* 0x000000041d067c36 */ /* 0x000fe40008000000 */
[C---:B------:R-:W-:Y:S01]  /*1130*/  IMAD R3, R13.reuse, 0x4, R4 ;  /* 0x000000040d037824 */ /* 0x040fe200078e0204 */
[----:B------:R-:W-:Y:S01]  /*1140*/  BAR.SYNC.DEFER_BLOCKING 0x0 ;  /* 0x0000000000007b1d */ /* 0x000fe20000010000 */
[----:B------:R-:W-:-:S02]  /*1150*/  IMAD R34, R13, 0x4, R34 ;  /* 0x000000040d227824 */ /* 0x000fc400078e0222 */
[----:B------:R-:W-:-:S03]  /*1160*/  IMAD R12, R13, 0x4, R6 ;  /* 0x000000040d0c7824 */ /* 0x000fc600078e0206 */
[----:B------:R-:W-:Y:S04]  /*1170*/  LDS R4, [R3] ;  /* 0x0000000003047984 */ /* 0x000fe80000000800 */
[----:B------:R-:W-:Y:S04]  /*1180*/  LDS R5, [R3+0x4] ;  /* 0x0000040003057984 */ /* 0x000fe80000000800 */
[----:B------:R-:W-:Y:S04]  /*1190*/  LDS R6, [R3+0x8] ;  /* 0x0000080003067984 */ /* 0x000fe80000000800 */
[----:B------:R1:W2:Y:S04]  /*11a0*/  LDS R7, [R3+0xc] ;  /* 0x00000c0003077984 */ /* 0x0002a80000000800 */
[----:B------:R-:W-:Y:S04]  /*11b0*/  LDS R8, [R34+0x1000] ;  /* 0x0010000022087984 */ /* 0x000fe80000000800 */
[----:B------:R-:W-:Y:S04]  /*11c0*/  LDS R9, [R34+0x1004] ;  /* 0x0010040022097984 */ /* 0x000fe80000000800 */
[----:B------:R-:W-:Y:S04]  /*11d0*/  LDS R10, [R34+0x1008] ;  /* 0x00100800220a7984 */ /* 0x000fe80000000800 */
[----:B------:R-:W3:Y:S04]  /*11e0*/  LDS R11, [R34+0x100c] ;  /* 0x00100c00220b7984 */ /* 0x000ee80000000800 */
[----:B------:R-:W-:Y:S04]  /*11f0*/  LDS R16, [R12+0x2000] ;  /* 0x002000000c107984 */ /* 0x000fe80000000800 */
[----:B------:R-:W-:Y:S04]  /*1200*/  LDS R17, [R12+0x2004] ;  /* 0x002004000c117984 */ /* 0x000fe80000000800 */
[----:B------:R-:W-:Y:S04]  /*1210*/  LDS R18, [R12+0x2008] ;  /* 0x002008000c127984 */ /* 0x000fe80000000800 */
[----:B------:R-:W4:Y:S01]  /*1220*/  LDS R19, [R12+0x200c] ;  /* 0x00200c000c137984 */ /* 0x000f220000000800 */
[----:B------:R-:W-:-:S04]  /*1230*/  SHF.R.U32.HI R20, RZ, 0x5, R20 ;  /* 0x00000005ff147819 */ /* 0x000fc80000011614 */
[----:B------:R-:W-:Y:S01]  /*1240*/  LOP3.LUT R20, R20, 0x7c, RZ, 0xc0, !PT ;  /* 0x0000007c14147812 */ /* 0x000fe200078ec0ff */
[----:B-1----:R-:W-:-:S04]  /*1250*/  IMAD.WIDE R2, R2, 0x4, R14 ;  /* 0x0000000402027825 */ /* 0x002fc800078e020e */
[----:B------:R-:W-:Y:S02]  /*1260*/  VIADD R26, R20, UR4 ;  /* 0x00000004141a7c36 */ /* 0x000fe40008000000 */
[--C-:B------:R-:W-:Y:S01]  /*1270*/  IMAD.WIDE R20, R0, 0x4, R14.reuse ;  /* 0x0000000400147825 */ /* 0x100fe200078e020e */
[----:B--2---:R1:W-:Y:S03]  /*1280*/  @!P0 STG.E.128 desc[UR6][R2.64], R4 ;  /* 0x0000000402008986 */ /* 0x0043e6000c101d06 */
[----:B------:R-:W-:-:S04]  /*1290*/  IMAD.WIDE R22, R24, 0x4, R14 ;  /* 0x0000000418167825 */ /* 0x000fc800078e020e */
[----:B------:R-:W-:Y:S01]  /*12a0*/  IMAD R26, R13, 0x4, R26 ;  /* 0x000000040d1a7824 */ /* 0x000fe200078e021a */
[----:B---3--:R1:W-:Y:S04]  /*12b0*/  @!P0 STG.E.128 desc[UR6][R20.64], R8 ;  /* 0x0000000814008986 */ /* 0x0083e8000c101d06 */
[----:B----4-:R1:W-:Y:S01]  /*12c0*/  @!P0 STG.E.128 desc[UR6][R22.64], R16 ;  /* 0x0000001016008986 */ /* 0x0103e2000c101d06 */
[----:B------:R-:W-:Y:S05]  /*12d0*/  @P0 EXIT ;  /* 0x000000000000094d */ /* 0x000fea0003800000 */
[----:B-1----:R-:W-:Y:S01]  /*12e0*/  LDS R4, [R26+0x3000] ;  /* 0x003000001a047984 */ /* 0x002fe20000000800 */
[----:B------:R-:W-:-:S03]  /*12f0*/  IMAD.WIDE R14, R25, 0x4, R14 ;  /* 0x00000004190e7825 */ /* 0x000fc600078e020e */
[----:B------:R-:W-:Y:S04]  /*1300*/  LDS R5, [R26+0x3004] ;  /* 0x003004001a057984 */ /* 0x000fe80000000800 */
[----:B------:R-:W-:Y:S04]  /*1310*/  LDS R6, [R26+0x3008] ;  /* 0x003008001a067984 */ /* 0x000fe80000000800 */
[----:B------:R-:W0:Y:S04]  /*1320*/  LDS R7, [R26+0x300c] ;  /* 0x00300c001a077984 */ /* 0x000e280000000800 */
[----:B0-----:R-:W-:Y:S01]  /*1330*/  STG.E.128 desc[UR6][R14.64], R4 ;  /* 0x000000040e007986 */ /* 0x001fe2000c101d06 */
[----:B------:R-:W-:Y:S05]  /*1340*/  EXIT ;  /* 0x000000000000794d */ /* 0x000fea0003800000 */
.L_x_0:
[----:B------:R-:W-:-:S00]  /*1350*/  BRA `(.L_x_0) ;  /* 0xfffffffc00fc7947 */ /* 0x000fc0000383ffff */
[----:B------:R-:W-:-:S00]  /*1360*/  NOP ;  /* 0x0000000000007918 */ /* 0x000fc00000000000 */
        /* <DEDUP_REMOVED lines=9> */
.L_x_1:


//--------------------- .nv.shared.triton_poi_fused_add_mul_8 --------------------------
	.section	.nv.shared.triton_poi_fused_add_mul_8,"aw",@nobits
	.sectionflags	@""
	.align	16
	.zero		1024


//--------------------- .nv.constant0.triton_poi_fused_add_mul_8 --------------------------
	.section	.nv.constant0.triton_poi_fused_add_mul_8,"a",@progbits
	.sectionflags	@""
	.align	4
.nv.constant0.triton_poi_fused_add_mul_8:
	.zero		584
